	.headerflags	@"EF_CUDA_TEXMODE_UNIFIED EF_CUDA_64BIT_ADDRESS EF_CUDA_ACCELERATORS EF_CUDA_SM90 EF_CUDA_VIRTUAL_SM(EF_CUDA_SM90)"
	.elftype	@"ET_EXEC"


//--------------------- .nv.info                  --------------------------
	.section	.nv.info,"",@"SHT_CUDA_INFO"
	.align	4


	//----- nvinfo : EIATTR_REGCOUNT
	.align		4
        /*0000*/ 	.byte	0x04, 0x2f
        /*0002*/ 	.short	(.L_1 - .L_0)
	.align		4
.L_0:
        /*0004*/ 	.word	index@(triton_poi_fused_6)
        /*0008*/ 	.word	0x0000001a


	//----- nvinfo : EIATTR_MIN_STACK_SIZE
	.align		4
.L_1:
        /*000c*/ 	.byte	0x04, 0x12
        /*000e*/ 	.short	(.L_3 - .L_2)
	.align		4
.L_2:
        /*0010*/ 	.word	index@(triton_poi_fused_6)
        /*0014*/ 	.word	0x00000000


	//----- nvinfo : EIATTR_FRAME_SIZE
	.align		4
.L_3:
        /*0018*/ 	.byte	0x04, 0x11
        /*001a*/ 	.short	(.L_5 - .L_4)
	.align		4
.L_4:
        /*001c*/ 	.word	index@(triton_poi_fused_6)
        /*0020*/ 	.word	0x00000000


	//----- nvinfo : EIATTR_MIN_STACK_SIZE
	.align		4
.L_5:
        /*0024*/ 	.byte	0x04, 0x12
        /*0026*/ 	.short	(.L_7 - .L_6)
	.align		4
.L_6:
        /*0028*/ 	.word	index@(triton_poi_fused_6)
        /*002c*/ 	.word	0x00000000
.L_7:


//--------------------- .nv.info.triton_poi_fused_6 --------------------------
	.section	.nv.info.triton_poi_fused_6,"",@"SHT_CUDA_INFO"
	.sectionflags	@""
	.align	4


	//----- nvinfo : EIATTR_CUDA_API_VERSION
	.align		4
        /*0000*/ 	.byte	0x04, 0x37
        /*0002*/ 	.short	(.L_9 - .L_8)
.L_8:
        /*0004*/ 	.word	0x0000007c


	//----- nvinfo : EIATTR_KPARAM_INFO
	.align		4
.L_9:
        /*0008*/ 	.byte	0x04, 0x17
        /*000a*/ 	.short	(.L_11 - .L_10)
.L_10:
        /*000c*/ 	.word	0x00000000
        /*0010*/ 	.short	0x0003
        /*0012*/ 	.short	0x0014
        /*0014*/ 	.byte	0x00, 0xf0, 0x11, 0x00


	//----- nvinfo : EIATTR_KPARAM_INFO
	.align		4
.L_11:
        /*0018*/ 	.byte	0x04, 0x17
        /*001a*/ 	.short	(.L_13 - .L_12)
.L_12:
        /*001c*/ 	.word	0x00000000
        /*0020*/ 	.short	0x0002
        /*0022*/ 	.short	0x0010
        /*0024*/ 	.byte	0x00, 0xf0, 0x11, 0x00


	//----- nvinfo : EIATTR_KPARAM_INFO
	.align		4
.L_13:
        /*0028*/ 	.byte	0x04, 0x17
        /*002a*/ 	.short	(.L_15 - .L_14)
.L_14:
        /*002c*/ 	.word	0x00000000
        /*0030*/ 	.short	0x0001
        /*0032*/ 	.short	0x0008
        /*0034*/ 	.byte	0x00, 0xf4, 0x21, 0x00


	//----- nvinfo : EIATTR_KPARAM_INFO
	.align		4
.L_15:
        /*0038*/ 	.byte	0x04, 0x17
        /*003a*/ 	.short	(.L_17 - .L_16)
.L_16:
        /*003c*/ 	.word	0x00000000
        /*0040*/ 	.short	0x0000
        /*0042*/ 	.short	0x0000
        /*0044*/ 	.byte	0x00, 0xf4, 0x21, 0x00


	//----- nvinfo : EIATTR_SPARSE_MMA_MASK
	.align		4
.L_17:
        /*0048*/ 	.byte	0x03, 0x50
        /*004a*/ 	.short	0x0000


	//----- nvinfo : EIATTR_MAXREG_COUNT
	.align		4
        /*004c*/ 	.byte	0x03, 0x1b
        /*004e*/ 	.short	0x00ff


	//----- nvinfo : EIATTR_EXIT_INSTR_OFFSETS
	.align		4
        /*0050*/ 	.byte	0x04, 0x1c
        /*0052*/ 	.short	(.L_19 - .L_18)


	//   ....[0]....
.L_18:
        /*0054*/ 	.word	0x00000540


	//   ....[1]....
        /*0058*/ 	.word	0x00000590


	//----- nvinfo : EIATTR_REQNTID
	.align		4
.L_19:
        /*005c*/ 	.byte	0x04, 0x10
        /*005e*/ 	.short	(.L_21 - .L_20)
.L_20:
        /*0060*/ 	.word	0x00000080
        /*0064*/ 	.word	0x00000001
        /*0068*/ 	.word	0x00000001


	//----- nvinfo : EIATTR_CBANK_PARAM_SIZE
	.align		4
.L_21:
        /*006c*/ 	.byte	0x03, 0x19
        /*006e*/ 	.short	0x0018


	//----- nvinfo : EIATTR_PARAM_CBANK
	.align		4
        /*0070*/ 	.byte	0x04, 0x0a
        /*0072*/ 	.short	(.L_23 - .L_22)
	.align		4
.L_22:
        /*0074*/ 	.word	index@(.nv.constant0.triton_poi_fused_6)
        /*0078*/ 	.short	0x0210
        /*007a*/ 	.short	0x0018


	//----- nvinfo : EIATTR_SW_WAR
	.align		4
.L_23:
        /*007c*/ 	.byte	0x04, 0x36
        /*007e*/ 	.short	(.L_25 - .L_24)
.L_24:
        /*0080*/ 	.word	0x00000008
.L_25:


//--------------------- .nv.callgraph             --------------------------
	.section	.nv.callgraph,"",@"SHT_CUDA_CALLGRAPH"
	.align	4
	.sectionentsize	8
	.align		4
        /*0000*/ 	.word	0x00000000
	.align		4
        /*0004*/ 	.word	0xffffffff
	.align		4
        /*0008*/ 	.word	0x00000000
	.align		4
        /*000c*/ 	.word	0xfffffffe
	.align		4
        /*0010*/ 	.word	0x00000000
	.align		4
        /*0014*/ 	.word	0xfffffffd
	.align		4
        /*0018*/ 	.word	0x00000000
	.align		4
        /*001c*/ 	.word	0xfffffffc


//--------------------- .text.triton_poi_fused_6  --------------------------
	.section	.text.triton_poi_fused_6,"ax",@progbits
	.sectionflags	@"SHF_BARRIERS=1"
	.align	128
        .global         triton_poi_fused_6
        .type           triton_poi_fused_6,@function
        .size           triton_poi_fused_6,(.L_x_1 - triton_poi_fused_6)
        .other          triton_poi_fused_6,@"STO_CUDA_ENTRY STV_DEFAULT"
triton_poi_fused_6:
.text.triton_poi_fused_6:
[----:B------:R-:W0:Y:S02]  /*0000*/  LDC R1, c[0x0][0x28] ;  /* 0x00000a00ff017b82 */ /* 0x000e240000000800 */
[----:B------:R-:W1:Y:S01]  /*0010*/  S2R R18, SR_CTAID.Z ;  /* 0x0000000000127919 */ /* 0x000e620000002700 */
[----:B------:R-:W1:Y:S01]  /*0020*/  S2UR UR4, SR_CTAID.Y ;  /* 0x00000000000479c3 */ /* 0x000e620000002600 */
[----:B------:R-:W-:Y:S01]  /*0030*/  CS2R R6, SRZ ;  /* 0x0000000000067805 */ /* 0x000fe2000001ff00 */
[----:B------:R-:W-:Y:S01]  /*0040*/  ULDC.64 UR6, c[0x0][0x208] ;  /* 0x0000820000067ab9 */ /* 0x000fe20000000a00 */
[----:B------:R-:W2:Y:S01]  /*0050*/  S2R R2, SR_CTAID.X ;  /* 0x0000000000027919 */ /* 0x000ea20000002500 */
[----:B------:R-:W3:Y:S04]  /*0060*/  S2R R0, SR_TID.X ;  /* 0x0000000000007919 */ /* 0x000ee80000002100 */
[----:B------:R-:W1:Y:S08]  /*0070*/  LDC R3, c[0x0][0x10] ;  /* 0x00000400ff037b82 */ /* 0x000e700000000800 */
[----:B------:R-:W4:Y:S01]  /*0080*/  LDC.64 R8, c[0x0][0x210] ;  /* 0x00008400ff087b82 */ /* 0x000f220000000a00 */
[----:B-1----:R-:W-:-:S02]  /*0090*/  IMAD R18, R18, R3, UR4 ;  /* 0x0000000412127e24 */ /* 0x002fc4000f8e0203 */
[----:B--2---:R-:W-:Y:S02]  /*00a0*/  IMAD.SHL.U32 R2, R2, 0x10, RZ ;  /* 0x0000001002027824 */ /* 0x004fe400078e00ff */
[----:B------:R-:W-:Y:S02]  /*00b0*/  IMAD.SHL.U32 R18, R18, 0x40, RZ ;  /* 0x0000004012127824 */ /* 0x000fe400078e00ff */
[----:B---3--:R-:W-:Y:S01]  /*00c0*/  IMAD.SHL.U32 R3, R0, 0x4, RZ ;  /* 0x0000000400037824 */ /* 0x008fe200078e00ff */
[----:B------:R-:W-:-:S04]  /*00d0*/  SHF.R.U32.HI R17, RZ, 0x2, R0 ;  /* 0x00000002ff117819 */ /* 0x000fc80000011600 */
[----:B------:R-:W-:Y:S02]  /*00e0*/  LOP3.LUT R11, R2, 0xc, R3, 0xf8, !PT ;  /* 0x0000000c020b7812 */ /* 0x000fe400078ef803 */
[----:B------:R-:W-:Y:S02]  /*00f0*/  SGXT.U32 R17, R17, 0x5 ;  /* 0x000000051111781a */ /* 0x000fe40000000000 */
[----:B------:R-:W-:Y:S02]  /*0100*/  ISETP.GE.AND P0, PT, R11, 0x10, PT ;  /* 0x000000100b00780c */ /* 0x000fe40003f06270 */
[----:B------:R-:W-:Y:S02]  /*0110*/  LOP3.LUT R5, R18, R17, RZ, 0xfc, !PT ;  /* 0x0000001112057212 */ /* 0x000fe400078efcff */
[----:B------:R-:W-:Y:S02]  /*0120*/  LOP3.LUT R10, R18, 0x20, R17, 0xfe, !PT ;  /* 0x00000020120a7812 */ /* 0x000fe400078efe11 */
[C---:B------:R-:W-:Y:S01]  /*0130*/  ISETP.LT.AND P1, PT, R5.reuse, 0x10000, !P0 ;  /* 0x000100000500780c */ /* 0x040fe20004721270 */
[--C-:B------:R-:W-:Y:S01]  /*0140*/  IMAD R13, R5, 0x10, R11.reuse ;  /* 0x00000010050d7824 */ /* 0x100fe200078e020b */
[C---:B------:R-:W-:Y:S01]  /*0150*/  ISETP.LT.AND P0, PT, R10.reuse, 0x10000, !P0 ;  /* 0x000100000a00780c */ /* 0x040fe20004701270 */
[----:B------:R-:W-:Y:S01]  /*0160*/  IMAD R15, R10, 0x10, R11 ;  /* 0x000000100a0f7824 */ /* 0x000fe200078e020b */
[----:B------:R-:W-:Y:S01]  /*0170*/  CS2R R4, SRZ ;  /* 0x0000000000047805 */ /* 0x000fe2000001ff00 */
[----:B----4-:R-:W-:Y:S01]  /*0180*/  IMAD.WIDE R12, R13, 0x4, R8 ;  /* 0x000000040d0c7825 */ /* 0x010fe200078e0208 */
[----:B------:R-:W-:-:S03]  /*0190*/  CS2R R10, SRZ ;  /* 0x00000000000a7805 */ /* 0x000fc6000001ff00 */
[----:B------:R-:W-:Y:S01]  /*01a0*/  IMAD.WIDE R14, R15, 0x4, R8 ;  /* 0x000000040f0e7825 */ /* 0x000fe200078e0208 */
[----:B------:R-:W-:-:S03]  /*01b0*/  CS2R R8, SRZ ;  /* 0x0000000000087805 */ /* 0x000fc6000001ff00 */
[----:B------:R1:W2:Y:S04]  /*01c0*/  @P1 LDG.E.EL.128 R4, desc[UR6][R12.64] ;  /* 0x000000060c041981 */ /* 0x0002a8000c2e1d00 */
[----:B------:R3:W4:Y:S01]  /*01d0*/  @P0 LDG.E.EL.128 R8, desc[UR6][R14.64] ;  /* 0x000000060e080981 */ /* 0x000722000c2e1d00 */
[----:B------:R-:W5:Y:S01]  /*01e0*/  S2UR UR5, SR_CgaCtaId ;  /* 0x00000000000579c3 */ /* 0x000f620000008800 */
[C---:B------:R-:W-:Y:S01]  /*01f0*/  IMAD.SHL.U32 R16, R0.reuse, 0x100, RZ ;  /* 0x0000010000107824 */ /* 0x040fe200078e00ff */
[----:B------:R-:W-:Y:S01]  /*0200*/  UMOV UR4, 0x400 ;  /* 0x0000040000047882 */ /* 0x000fe20000000000 */
[----:B------:R-:W-:Y:S02]  /*0210*/  LOP3.LUT R23, R0, 0x70, RZ, 0xc0, !PT ;  /* 0x0000007000177812 */ /* 0x000fe400078ec0ff */
[----:B------:R-:W-:-:S02]  /*0220*/  SHF.R.U32.HI R0, RZ, 0x4, R0 ;  /* 0x00000004ff007819 */ /* 0x000fc40000011600 */
[----:B------:R-:W-:-:S04]  /*0230*/  LOP3.LUT R16, R16, 0x300, RZ, 0xc0, !PT ;  /* 0x0000030010107812 */ /* 0x000fc800078ec0ff */
[C---:B-1----:R-:W-:Y:S02]  /*0240*/  LOP3.LUT R12, R16.reuse, 0x40, RZ, 0xfc, !PT ;  /* 0x00000040100c7812 */ /* 0x042fe400078efcff */
[C---:B------:R-:W-:Y:S02]  /*0250*/  LOP3.LUT R13, R16.reuse, 0x80, RZ, 0xfc, !PT ;  /* 0x00000080100d7812 */ /* 0x040fe400078efcff */
[C---:B------:R-:W-:Y:S02]  /*0260*/  LOP3.LUT R17, R16.reuse, R17, RZ, 0xfc, !PT ;  /* 0x0000001110117212 */ /* 0x040fe400078efcff */
[----:B------:R-:W-:Y:S01]  /*0270*/  LOP3.LUT R19, R16, 0xc0, RZ, 0xfc, !PT ;  /* 0x000000c010137812 */ /* 0x000fe200078efcff */
[----:B-----5:R-:W-:-:S06]  /*0280*/  UPRMT UR4, UR5, 0x654, UR4 ;  /* 0x0000065405047896 */ /* 0x020fcc0008000004 */
[----:B------:R-:W-:Y:S01]  /*0290*/  LEA.HI R16, R16, UR4, RZ, 0x1e ;  /* 0x0000000410107c11 */ /* 0x000fe2000f8ff0ff */
[----:B------:R-:W-:Y:S01]  /*02a0*/  VIADD R23, R23, UR4 ;  /* 0x0000000417177c36 */ /* 0x000fe20008000000 */
[----:B------:R-:W-:Y:S02]  /*02b0*/  LEA.HI R12, R12, UR4, RZ, 0x1e ;  /* 0x000000040c0c7c11 */ /* 0x000fe4000f8ff0ff */
[----:B---3--:R-:W-:Y:S02]  /*02c0*/  LEA.HI R14, R13, UR4, RZ, 0x1e ;  /* 0x000000040d0e7c11 */ /* 0x008fe4000f8ff0ff */
[----:B------:R-:W-:Y:S01]  /*02d0*/  LEA.HI R22, R19, UR4, RZ, 0x1e ;  /* 0x0000000413167c11 */ /* 0x000fe2000f8ff0ff */
[----:B------:R-:W-:Y:S01]  /*02e0*/  IMAD R19, R17, 0x4, R16 ;  /* 0x0000000411137824 */ /* 0x000fe200078e0210 */
[----:B------:R-:W-:Y:S01]  /*02f0*/  LOP3.LUT R16, R3, 0x1fc, RZ, 0xc0, !PT ;  /* 0x000001fc03107812 */ /* 0x000fe200078ec0ff */
[C---:B------:R-:W-:Y:S01]  /*0300*/  IMAD R20, R17.reuse, 0x4, R12 ;  /* 0x0000000411147824 */ /* 0x040fe200078e020c */
[----:B------:R-:W-:Y:S01]  /*0310*/  LOP3.LUT R3, R18, 0x3c, R3, 0xf8, !PT ;  /* 0x0000003c12037812 */ /* 0x000fe200078ef803 */
[----:B------:R-:W-:-:S02]  /*0320*/  IMAD R21, R17, 0x4, R14 ;  /* 0x0000000411157824 */ /* 0x000fc400078e020e */
[----:B------:R-:W-:Y:S01]  /*0330*/  IMAD R22, R17, 0x4, R22 ;  /* 0x0000000411167824 */ /* 0x000fe200078e0216 */
[----:B------:R-:W-:Y:S01]  /*0340*/  ISETP.GE.AND P0, PT, R3, 0x10000, PT ;  /* 0x000100000300780c */ /* 0x000fe20003f06270 */
[----:B------:R-:W-:Y:S01]  /*0350*/  IMAD R12, R16, 0x4, R23 ;  /* 0x00000004100c7824 */ /* 0x000fe200078e0217 */
[----:B--2---:R-:W-:Y:S04]  /*0360*/  STS [R19], R4 ;  /* 0x0000000413007388 */ /* 0x004fe80000000800 */
[----:B------:R1:W-:Y:S04]  /*0370*/  STS [R20+0x100], R5 ;  /* 0x0001000514007388 */ /* 0x0003e80000000800 */
[----:B------:R2:W-:Y:S04]  /*0380*/  STS [R21+0x200], R6 ;  /* 0x0002000615007388 */ /* 0x0005e80000000800 */
[----:B------:R3:W-:Y:S01]  /*0390*/  STS [R22+0x300], R7 ;  /* 0x0003000716007388 */ /* 0x0007e20000000800 */
[----:B-1----:R-:W1:Y:S03]  /*03a0*/  LDC.64 R4, c[0x0][0x218] ;  /* 0x00008600ff047b82 */ /* 0x002e660000000a00 */
[----:B----4-:R-:W-:Y:S01]  /*03b0*/  STS [R19+0x80], R8 ;  /* 0x0000800813007388 */ /* 0x010fe20000000800 */
[----:B--2---:R-:W-:-:S03]  /*03c0*/  SHF.R.S32.HI R6, RZ, 0x1f, R3 ;  /* 0x0000001fff067819 */ /* 0x004fc60000011403 */
[----:B------:R-:W-:Y:S01]  /*03d0*/  STS [R20+0x180], R9 ;  /* 0x0001800914007388 */ /* 0x000fe20000000800 */
[----:B------:R-:W-:-:S03]  /*03e0*/  LEA.HI R6, R6, R3, RZ, 0x8 ;  /* 0x0000000306067211 */ /* 0x000fc600078f40ff */
[----:B------:R-:W-:Y:S01]  /*03f0*/  STS [R21+0x280], R10 ;  /* 0x0002800a15007388 */ /* 0x000fe20000000800 */
[----:B---3--:R-:W-:Y:S01]  /*0400*/  SGXT.U32 R7, R0, 0x3 ;  /* 0x000000030007781a */ /* 0x008fe20000000000 */
[C---:B------:R-:W-:Y:S02]  /*0410*/  IMAD.SHL.U32 R0, R6.reuse, 0x10, RZ ;  /* 0x0000001006007824 */ /* 0x040fe400078e00ff */
[----:B------:R-:W-:Y:S01]  /*0420*/  STS [R22+0x380], R11 ;  /* 0x0003800b16007388 */ /* 0x000fe20000000800 */
[----:B------:R-:W-:Y:S02]  /*0430*/  LOP3.LUT R6, R6, 0xffffff00, RZ, 0xc0, !PT ;  /* 0xffffff0006067812 */ /* 0x000fe400078ec0ff */
[----:B------:R-:W-:Y:S01]  /*0440*/  LOP3.LUT R7, R2, R7, RZ, 0xfc, !PT ;  /* 0x0000000702077212 */ /* 0x000fe200078efcff */
[----:B------:R-:W-:Y:S01]  /*0450*/  BAR.SYNC.DEFER_BLOCKING 0x0 ;  /* 0x0000000000007b1d */ /* 0x000fe20000010000 */
[----:B------:R-:W-:Y:S02]  /*0460*/  LOP3.LUT R0, R0, 0xfffff000, RZ, 0xc0, !PT ;  /* 0xfffff00000007812 */ /* 0x000fe400078ec0ff */
[----:B------:R-:W-:-:S02]  /*0470*/  LOP3.LUT R2, R16, 0x200, RZ, 0xfc, !PT ;  /* 0x0000020010027812 */ /* 0x000fc400078efcff */
[----:B------:R-:W-:Y:S02]  /*0480*/  IADD3 R6, R0, R3, -R6 ;  /* 0x0000000300067210 */ /* 0x000fe40007ffe806 */
[C---:B------:R-:W-:Y:S02]  /*0490*/  LOP3.LUT R0, R7.reuse, 0x8, RZ, 0xfc, !PT ;  /* 0x0000000807007812 */ /* 0x040fe400078efcff */
[----:B------:R-:W-:Y:S01]  /*04a0*/  SHF.R.U32.HI R2, RZ, 0x2, R2 ;  /* 0x00000002ff027819 */ /* 0x000fe20000011602 */
[C---:B------:R-:W-:Y:S01]  /*04b0*/  IMAD R3, R7.reuse, 0x100, R6 ;  /* 0x0000010007037824 */ /* 0x040fe200078e0206 */
[----:B------:R-:W-:Y:S02]  /*04c0*/  ISETP.LT.AND P1, PT, R7, 0x10, !P0 ;  /* 0x000000100700780c */ /* 0x000fe40004721270 */
[----:B------:R-:W-:Y:S02]  /*04d0*/  ISETP.LT.AND P0, PT, R0, 0x10, !P0 ;  /* 0x000000100000780c */ /* 0x000fe40004701270 */
[----:B------:R-:W-:-:S05]  /*04e0*/  LOP3.LUT R2, R2, 0xf0, RZ, 0xc0, !PT ;  /* 0x000000f002027812 */ /* 0x000fca00078ec0ff */
[----:B------:R-:W-:Y:S02]  /*04f0*/  VIADD R7, R2, UR4 ;  /* 0x0000000402077c36 */ /* 0x000fe40008000000 */
[----:B-1----:R-:W-:Y:S01]  /*0500*/  IMAD.WIDE R2, R3, 0x4, R4 ;  /* 0x0000000403027825 */ /* 0x002fe200078e0204 */
[----:B------:R-:W1:Y:S03]  /*0510*/  LDS.128 R12, [R12] ;  /* 0x000000000c0c7984 */ /* 0x000e660000000c00 */
[----:B------:R-:W-:Y:S01]  /*0520*/  IMAD R7, R16, 0x4, R7 ;  /* 0x0000000410077824 */ /* 0x000fe200078e0207 */
[----:B-1----:R1:W-:Y:S01]  /*0530*/  @P1 STG.E.128 desc[UR6][R2.64], R12 ;  /* 0x0000000c02001986 */ /* 0x0023e2000c101d06 */
[----:B------:R-:W-:Y:S05]  /*0540*/  @!P0 EXIT ;  /* 0x000000000000894d */ /* 0x000fea0003800000 */
[----:B------:R-:W0:Y:S01]  /*0550*/  LDS.128 R8, [R7+0x800] ;  /* 0x0008000007087984 */ /* 0x000e220000000c00 */
[----:B-1----:R-:W-:-:S04]  /*0560*/  IMAD R3, R0, 0x100, R6 ;  /* 0x0000010000037824 */ /* 0x002fc800078e0206 */
[----:B------:R-:W-:-:S05]  /*0570*/  IMAD.WIDE R4, R3, 0x4, R4 ;  /* 0x0000000403047825 */ /* 0x000fca00078e0204 */
[----:B0-----:R-:W-:Y:S01]  /*0580*/  STG.E.128 desc[UR6][R4.64], R8 ;  /* 0x0000000804007986 */ /* 0x001fe2000c101d06 */
[----:B------:R-:W-:Y:S05]  /*0590*/  EXIT ;  /* 0x000000000000794d */ /* 0x000fea0003800000 */
.L_x_0:
[----:B------:R-:W-:-:S00]  /*05a0*/  BRA `(.L_x_0) ;  /* 0xfffffffc00fc7947 */ /* 0x000fc0000383ffff */
[----:B------:R-:W-:-:S00]  /*05b0*/  NOP ;  /* 0x0000000000007918 */ /* 0x000fc00000000000 */
        /* <DEDUP_REMOVED lines=12> */
.L_x_1:


//--------------------- .nv.shared.triton_poi_fused_6 --------------------------
	.section	.nv.shared.triton_poi_fused_6,"aw",@nobits
	.sectionflags	@""
	.align	16
	.zero		1024


//--------------------- .nv.constant0.triton_poi_fused_6 --------------------------
	.section	.nv.constant0.triton_poi_fused_6,"a",@progbits
	.sectionflags	@""
	.align	4
.nv.constant0.triton_poi_fused_6:
	.zero		552
